//
// Generated by NVIDIA NVVM Compiler
//
// Compiler Build ID: CL-36424714
// Cuda compilation tools, release 13.0, V13.0.88
// Based on NVVM 20.0.0
//

.version 9.0
.target sm_100
.address_size 64

	// .globl	_Z4GELUPKfPfii

.visible .entry _Z4GELUPKfPfii(
	.param .u64 .ptr .align 1 _Z4GELUPKfPfii_param_0,
	.param .u64 .ptr .align 1 _Z4GELUPKfPfii_param_1,
	.param .u32 _Z4GELUPKfPfii_param_2,
	.param .u32 _Z4GELUPKfPfii_param_3
)
{
	.reg .pred 	%p<6>;
	.reg .b32 	%r<10>;
	.reg .b32 	%f<24>;
	.reg .b64 	%rd<11>;
	.reg .b64 	%fd<8>;

	ld.param.u64 	%rd3, [_Z4GELUPKfPfii_param_0];
	ld.param.u64 	%rd4, [_Z4GELUPKfPfii_param_1];
	ld.param.u32 	%r6, [_Z4GELUPKfPfii_param_2];
	mov.u32 	%r9, %tid.x;
	setp.ge.s32 	%p1, %r9, %r6;
	@%p1 bra 	$L__BB0_3;
	mov.u32 	%r2, %ntid.x;
	mov.u32 	%r7, %ctaid.x;
	mul.lo.s32 	%r3, %r6, %r7;
	cvta.to.global.u64 	%rd1, %rd3;
	cvta.to.global.u64 	%rd2, %rd4;
$L__BB0_2:
	add.s32 	%r8, %r9, %r3;
	mul.wide.s32 	%rd5, %r8, 4;
	add.s64 	%rd6, %rd1, %rd5;
	ld.global.nc.f32 	%f1, [%rd6];
	mul.f32 	%f2, %f1, %f1;
	mul.f32 	%f3, %f1, %f2;
	cvt.f64.f32 	%fd1, %f1;
	cvt.f64.f32 	%fd2, %f3;
	fma.rn.f64 	%fd3, %fd2, 0d3FA6E4E26D4801F7, %fd1;
	mul.f64 	%fd4, %fd3, 0d3FE98845E0000000;
	cvt.rn.f32.f64 	%f4, %fd4;
	abs.f32 	%f5, %f4;
	mul.f32 	%f6, %f5, 0f4038AA3B;
	ex2.approx.ftz.f32 	%f7, %f6;
	add.f32 	%f8, %f7, 0f3F800000;
	rcp.approx.ftz.f32 	%f9, %f8;
	fma.rn.f32 	%f10, %f9, 0fC0000000, 0f3F800000;
	setp.ge.f32 	%p2, %f5, 0f41102CB4;
	selp.f32 	%f11, 0f3F800000, %f10, %p2;
	abs.f32 	%f12, %f11;
	neg.f32 	%f13, %f12;
	mov.b64 	%rd7, %fd4;
	shr.u64 	%rd8, %rd7, 63;
	and.b64  	%rd9, %rd8, 1;
	setp.eq.b64 	%p3, %rd9, 1;
	selp.f32 	%f14, %f13, %f12, %p3;
	mul.f32 	%f15, %f4, %f4;
	fma.rn.f32 	%f16, %f15, 0f3C80F082, 0fBD563CAE;
	fma.rn.f32 	%f17, %f16, %f15, 0f3E085941;
	fma.rn.f32 	%f18, %f17, %f15, 0fBEAAA9ED;
	fma.rn.f32 	%f19, %f18, %f15, 0f00000000;
	fma.rn.f32 	%f20, %f19, %f4, %f4;
	setp.ge.f32 	%p4, %f5, 0f3F19999A;
	selp.f32 	%f21, %f14, %f20, %p4;
	mul.f64 	%fd5, %fd1, 0d3FE0000000000000;
	add.f32 	%f22, %f21, 0f3F800000;
	cvt.f64.f32 	%fd6, %f22;
	mul.f64 	%fd7, %fd5, %fd6;
	cvt.rn.f32.f64 	%f23, %fd7;
	add.s64 	%rd10, %rd2, %rd5;
	st.global.f32 	[%rd10], %f23;
	add.s32 	%r9, %r9, %r2;
	setp.lt.s32 	%p5, %r9, %r6;
	@%p5 bra 	$L__BB0_2;
$L__BB0_3:
	ret;

}


// ===== COMPILED SASS (sm_100) =====

	.target	sm_100

	.elftype	@"ET_EXEC"


//--------------------- .note.nv.tkinfo           --------------------------
	.section	.note.nv.tkinfo,"",@"SHT_NOTE"
	.sectionflags	@"SHF_NOTE_NV_TKINFO"
	.tkinfo
        /*0018*/ 	.word	0x00000002
        /*0030*/ 	.string	""
        /*0030*/ 	.string	"ptxas"
        /*0030*/ 	.string	"Cuda compilation tools, release 13.0, V13.0.88"
        /*0030*/ 	.string	"Build cuda_13.0.r13.0/compiler.36424714_0"
        /*0030*/ 	.string	"-arch sm_100 -m 64 "



//--------------------- .note.nv.cuinfo           --------------------------
	.section	.note.nv.cuinfo,"",@"SHT_NOTE"
	.sectionflags	@"SHF_NOTE_NV_CUINFO"
        /*0018*/ 	.short	0x0002
        /*001a*/ 	.short	0x0064
        /*001c*/ 	.short	0x0082
	.zero		2


//--------------------- .nv.info                  --------------------------
	.section	.nv.info,"",@"SHT_CUDA_INFO"
	.align	4


	//----- nvinfo : EIATTR_REGCOUNT
	.align		4
        /*0000*/ 	.byte	0x04, 0x2f
        /*0002*/ 	.short	(.L_1 - .L_0)
	.align		4
.L_0:
        /*0004*/ 	.word	index@(_Z4GELUPKfPfii)
        /*0008*/ 	.word	0x00000017


	//----- nvinfo : EIATTR_FRAME_SIZE
	.align		4
.L_1:
        /*000c*/ 	.byte	0x04, 0x11
        /*000e*/ 	.short	(.L_3 - .L_2)
	.align		4
.L_2:
        /*0010*/ 	.word	index@(_Z4GELUPKfPfii)
        /*0014*/ 	.word	0x00000000


	//----- nvinfo : EIATTR_MIN_STACK_SIZE
	.align		4
.L_3:
        /*0018*/ 	.byte	0x04, 0x12
        /*001a*/ 	.short	(.L_5 - .L_4)
	.align		4
.L_4:
        /*001c*/ 	.word	index@(_Z4GELUPKfPfii)
        /*0020*/ 	.word	0x00000000
.L_5:


//--------------------- .nv.compat                --------------------------
	.section	.nv.compat,"",@"SHT_CUDA_COMPAT_INFO"
	.align	4
        /*0000*/ 	.byte	0x02, 0x09, 0x00, 0x00, 0x02, 0x02, 0x01, 0x00, 0x02, 0x05, 0x05, 0x00, 0x03, 0x07, 0x01, 0x01
        /*0010*/ 	.byte	0x02, 0x03, 0x00, 0x00, 0x02, 0x06, 0x01, 0x00, 0x04, 0x0b, 0x08, 0x00, 0x01, 0x00, 0x00, 0x00
        /*0020*/ 	.byte	0x00, 0x00, 0x00, 0x00


//--------------------- .nv.info._Z4GELUPKfPfii   --------------------------
	.section	.nv.info._Z4GELUPKfPfii,"",@"SHT_CUDA_INFO"
	.sectionflags	@""
	.align	4


	//----- nvinfo : EIATTR_CUDA_API_VERSION
	.align		4
        /*0000*/ 	.byte	0x04, 0x37
        /*0002*/ 	.short	(.L_7 - .L_6)
.L_6:
        /*0004*/ 	.word	0x00000082


	//----- nvinfo : EIATTR_KPARAM_INFO
	.align		4
.L_7:
        /*0008*/ 	.byte	0x04, 0x17
        /*000a*/ 	.short	(.L_9 - .L_8)
.L_8:
        /*000c*/ 	.word	0x00000000
        /*0010*/ 	.short	0x0003
        /*0012*/ 	.short	0x0014
        /*0014*/ 	.byte	0x00, 0xf0, 0x11, 0x00


	//----- nvinfo : EIATTR_KPARAM_INFO
	.align		4
.L_9:
        /*0018*/ 	.byte	0x04, 0x17
        /*001a*/ 	.short	(.L_11 - .L_10)
.L_10:
        /*001c*/ 	.word	0x00000000
        /*0020*/ 	.short	0x0002
        /*0022*/ 	.short	0x0010
        /*0024*/ 	.byte	0x00, 0xf0, 0x11, 0x00


	//----- nvinfo : EIATTR_KPARAM_INFO
	.align		4
.L_11:
        /*0028*/ 	.byte	0x04, 0x17
        /*002a*/ 	.short	(.L_13 - .L_12)
.L_12:
        /*002c*/ 	.word	0x00000000
        /*0030*/ 	.short	0x0001
        /*0032*/ 	.short	0x0008
        /*0034*/ 	.byte	0x00, 0xf5, 0x21, 0x00


	//----- nvinfo : EIATTR_KPARAM_INFO
	.align		4
.L_13:
        /*0038*/ 	.byte	0x04, 0x17
        /*003a*/ 	.short	(.L_15 - .L_14)
.L_14:
        /*003c*/ 	.word	0x00000000
        /*0040*/ 	.short	0x0000
        /*0042*/ 	.short	0x0000
        /*0044*/ 	.byte	0x00, 0xf5, 0x21, 0x00


	//----- nvinfo : EIATTR_SPARSE_MMA_MASK
	.align		4
.L_15:
        /*0048*/ 	.byte	0x03, 0x50
        /*004a*/ 	.short	0x0000


	//----- nvinfo : EIATTR_MAXREG_COUNT
	.align		4
        /*004c*/ 	.byte	0x03, 0x1b
        /*004e*/ 	.short	0x00ff


	//----- nvinfo : EIATTR_MERCURY_ISA_VERSION
	.align		4
        /*0050*/ 	.byte	0x03, 0x5f
        /*0052*/ 	.short	0x0101


	//----- nvinfo : EIATTR_VRC_CTA_INIT_COUNT
	.align		4
        /*0054*/ 	.byte	0x02, 0x4a
	.zero		1
	.zero		1


	//----- nvinfo : EIATTR_EXIT_INSTR_OFFSETS
	.align		4
        /*0058*/ 	.byte	0x04, 0x1c
        /*005a*/ 	.short	(.L_17 - .L_16)


	//   ....[0]....
.L_16:
        /*005c*/ 	.word	0x00000040


	//   ....[1]....
        /*0060*/ 	.word	0x00000370


	//----- nvinfo : EIATTR_CRS_STACK_SIZE
	.align		4
.L_17:
        /*0064*/ 	.byte	0x04, 0x1e
        /*0066*/ 	.short	(.L_19 - .L_18)
.L_18:
        /*0068*/ 	.word	0x00000000


	//----- nvinfo : EIATTR_CBANK_PARAM_SIZE
	.align		4
.L_19:
        /*006c*/ 	.byte	0x03, 0x19
        /*006e*/ 	.short	0x0018


	//----- nvinfo : EIATTR_PARAM_CBANK
	.align		4
        /*0070*/ 	.byte	0x04, 0x0a
        /*0072*/ 	.short	(.L_21 - .L_20)
	.align		4
.L_20:
        /*0074*/ 	.word	index@(.nv.constant0._Z4GELUPKfPfii)
        /*0078*/ 	.short	0x0380
        /*007a*/ 	.short	0x0018


	//----- nvinfo : EIATTR_SW_WAR
	.align		4
.L_21:
        /*007c*/ 	.byte	0x04, 0x36
        /*007e*/ 	.short	(.L_23 - .L_22)
.L_22:
        /*0080*/ 	.word	0x00000008
.L_23:


//--------------------- .nv.callgraph             --------------------------
	.section	.nv.callgraph,"",@"SHT_CUDA_CALLGRAPH"
	.align	4
	.sectionentsize	8
	.align		4
        /*0000*/ 	.word	0x00000000
	.align		4
        /*0004*/ 	.word	0xffffffff
	.align		4
        /*0008*/ 	.word	0x00000000
	.align		4
        /*000c*/ 	.word	0xfffffffe
	.align		4
        /*0010*/ 	.word	0x00000000
	.align		4
        /*0014*/ 	.word	0xfffffffd
	.align		4
        /*0018*/ 	.word	0x00000000
	.align		4
        /*001c*/ 	.word	0xfffffffc


//--------------------- .text._Z4GELUPKfPfii      --------------------------
	.section	.text._Z4GELUPKfPfii,"ax",@progbits
	.align	128
        .global         _Z4GELUPKfPfii
        .type           _Z4GELUPKfPfii,@function
        .size           _Z4GELUPKfPfii,(.L_x_2 - _Z4GELUPKfPfii)
        .other          _Z4GELUPKfPfii,@"STO_CUDA_ENTRY STV_DEFAULT"
_Z4GELUPKfPfii:
.text._Z4GELUPKfPfii:
[----:B------:R-:W-:Y:S01]  /*0000*/  LDC R1, c[0x0][0x37c] ;  /* 0x0000df00ff017b82 */ /* 0x000fe20000000800 */
[----:B------:R-:W0:Y:S01]  /*0010*/  S2R R7, SR_TID.X ;  /* 0x0000000000077919 */ /* 0x000e220000002100 */
[----:B------:R-:W0:Y:S02]  /*0020*/  LDCU UR5, c[0x0][0x390] ;  /* 0x00007200ff0577ac */ /* 0x000e240008000800 */
[----:B0-----:R-:W-:-:S13]  /*0030*/  ISETP.GE.AND P0, PT, R7, UR5, PT ;  /* 0x0000000507007c0c */ /* 0x001fda000bf06270 */
[----:B------:R-:W-:Y:S05]  /*0040*/  @P0 EXIT ;  /* 0x000000000000094d */ /* 0x000fea0003800000 */
[----:B------:R-:W0:Y:S01]  /*0050*/  S2R R6, SR_CTAID.X ;  /* 0x0000000000067919 */ /* 0x000e220000002500 */
[----:B------:R-:W1:Y:S01]  /*0060*/  LDC.64 R2, c[0x0][0x380] ;  /* 0x0000e000ff027b82 */ /* 0x000e620000000a00 */
[----:B------:R-:W2:Y:S01]  /*0070*/  LDCU UR4, c[0x0][0x360] ;  /* 0x00006c00ff0477ac */ /* 0x000ea20008000800 */
[----:B------:R-:W3:Y:S06]  /*0080*/  LDCU.64 UR6, c[0x0][0x358] ;  /* 0x00006b00ff0677ac */ /* 0x000eec0008000a00 */
[----:B------:R-:W4:Y:S02]  /*0090*/  LDC.64 R4, c[0x0][0x388] ;  /* 0x0000e200ff047b82 */ /* 0x000f240000000a00 */
.L_x_0:
[----:B0-----:R-:W-:-:S04]  /*00a0*/  IMAD R11, R6, UR5, R7 ;  /* 0x00000005060b7c24 */ /* 0x001fc8000f8e0207 */
[----:B-1----:R-:W-:-:S06]  /*00b0*/  IMAD.WIDE R12, R11, 0x4, R2 ;  /* 0x000000040b0c7825 */ /* 0x002fcc00078e0202 */
[----:B---3--:R-:W3:Y:S01]  /*00c0*/  LDG.E.CONSTANT R12, desc[UR6][R12.64] ;  /* 0x000000060c0c7981 */ /* 0x008ee2000c1e9900 */
[----:B------:R-:W-:Y:S01]  /*00d0*/  UMOV UR8, 0x6d4801f7 ;  /* 0x6d4801f700087882 */ /* 0x000fe20000000000 */
[----:B------:R-:W-:Y:S01]  /*00e0*/  UMOV UR9, 0x3fa6e4e2 ;  /* 0x3fa6e4e200097882 */ /* 0x000fe20000000000 */
[----:B------:R-:W-:Y:S01]  /*00f0*/  HFMA2 R20, -RZ, RZ, 1.125, -9232 ;  /* 0x3c80f082ff147431 */ /* 0x000fe200000001ff */
[----:B------:R-:W-:Y:S02]  /*0100*/  MOV R18, 0x3f800000 ;  /* 0x3f80000000127802 */ /* 0x000fe40000000f00 */
[----:B--2---:R-:W-:Y:S01]  /*0110*/  IADD3 R7, PT, PT, R7, UR4, RZ ;  /* 0x0000000407077c10 */ /* 0x004fe2000fffe0ff */
[C---:B---3--:R-:W-:Y:S01]  /*0120*/  FMUL R15, R12.reuse, R12 ;  /* 0x0000000c0c0f7220 */ /* 0x048fe20000400000 */
[----:B------:R-:W-:Y:S03]  /*0130*/  F2F.F64.F32 R8, R12 ;  /* 0x0000000c00087310 */ /* 0x000fe60000201800 */
[----:B------:R-:W-:-:S05]  /*0140*/  FMUL R0, R12, R15 ;  /* 0x0000000f0c007220 */ /* 0x000fca0000400000 */
[----:B------:R-:W0:Y:S02]  /*0150*/  F2F.F64.F32 R14, R0 ;  /* 0x00000000000e7310 */ /* 0x000e240000201800 */
[----:B0-----:R-:W-:Y:S01]  /*0160*/  DFMA R14, R14, UR8, R8 ;  /* 0x000000080e0e7c2b */ /* 0x001fe20008000008 */
[----:B------:R-:W-:Y:S01]  /*0170*/  UMOV UR8, 0xe0000000 ;  /* 0xe000000000087882 */ /* 0x000fe20000000000 */
[----:B------:R-:W-:Y:S01]  /*0180*/  UMOV UR9, 0x3fe98845 ;  /* 0x3fe9884500097882 */ /* 0x000fe20000000000 */
[----:B------:R-:W-:-:S05]  /*0190*/  DMUL R8, R8, 0.5 ;  /* 0x3fe0000008087828 */ /* 0x000fca0000000000 */
[----:B------:R-:W-:-:S06]  /*01a0*/  DMUL R14, R14, UR8 ;  /* 0x000000080e0e7c28 */ /* 0x000fcc0008000000 */
[----:B------:R-:W0:Y:S04]  /*01b0*/  F2F.F32.F64 R10, R14 ;  /* 0x0000000e000a7310 */ /* 0x000e280000301000 */
[----:B------:R-:W-:-:S04]  /*01c0*/  SHF.R.U32.HI R12, RZ, 0x1f, R15 ;  /* 0x0000001fff0c7819 */ /* 0x000fc8000001160f */
[----:B------:R-:W-:-:S04]  /*01d0*/  LOP3.LUT R0, R12, 0x1, RZ, 0xc0, !PT ;  /* 0x000000010c007812 */ /* 0x000fc800078ec0ff */
[----:B------:R-:W-:Y:S01]  /*01e0*/  ISETP.NE.U32.AND P0, PT, R0, 0x1, PT ;  /* 0x000000010000780c */ /* 0x000fe20003f05070 */
[C---:B0-----:R-:W-:Y:S01]  /*01f0*/  FMUL R16, |R10|.reuse, 2.8853900432586669922 ;  /* 0x4038aa3b0a107820 */ /* 0x041fe20000400200 */
[C---:B------:R-:W-:Y:S01]  /*0200*/  FMUL R17, R10.reuse, R10 ;  /* 0x0000000a0a117220 */ /* 0x040fe20000400000 */
[C---:B------:R-:W-:Y:S02]  /*0210*/  FSETP.GE.AND P1, PT, |R10|.reuse, 9.010913848876953125, PT ;  /* 0x41102cb40a00780b */ /* 0x040fe40003f26200 */
[----:B------:R-:W-:Y:S01]  /*0220*/  FSETP.GE.AND P2, PT, |R10|, 0.60000002384185791016, PT ;  /* 0x3f19999a0a00780b */ /* 0x000fe20003f46200 */
[C---:B------:R-:W-:Y:S01]  /*0230*/  FFMA R12, R17.reuse, R20, -0.052303962409496307373 ;  /* 0xbd563cae110c7423 */ /* 0x040fe20000000014 */
[----:B------:R-:W0:Y:S01]  /*0240*/  MUFU.EX2 R16, R16 ;  /* 0x0000001000107308 */ /* 0x000e220000000800 */
[----:B------:R-:W-:Y:S02]  /*0250*/  ISETP.NE.U32.AND.EX P0, PT, RZ, RZ, PT, P0 ;  /* 0x000000ffff00720c */ /* 0x000fe40003f05100 */
[----:B------:R-:W-:Y:S01]  /*0260*/  FFMA R14, R17, R12, 0.1331529766321182251 ;  /* 0x3e085941110e7423 */ /* 0x000fe2000000000c */
[----:B0-----:R-:W-:-:S06]  /*0270*/  FADD R13, R16, 1 ;  /* 0x3f800000100d7421 */ /* 0x001fcc0000000000 */
[----:B------:R-:W0:Y:S02]  /*0280*/  MUFU.RCP R13, R13 ;  /* 0x0000000d000d7308 */ /* 0x000e240000001000 */
[----:B0-----:R-:W-:-:S05]  /*0290*/  FFMA R0, R13, -2, R18 ;  /* 0xc00000000d007823 */ /* 0x001fca0000000012 */
[----:B------:R-:W-:Y:S01]  /*02a0*/  FSEL R12, R0, 1, !P1 ;  /* 0x3f800000000c7808 */ /* 0x000fe20004800000 */
[----:B------:R-:W-:-:S03]  /*02b0*/  FFMA R0, R17, R14, -0.33332768082618713379 ;  /* 0xbeaaa9ed11007423 */ /* 0x000fc6000000000e */
[----:B------:R-:W-:Y:S01]  /*02c0*/  FSEL R12, -|R12|, |R12|, !P0 ;  /* 0x4000000c0c0c7208 */ /* 0x000fe20004000300 */
[----:B------:R-:W-:Y:S01]  /*02d0*/  FFMA R17, R17, R0, RZ ;  /* 0x0000000011117223 */ /* 0x000fe200000000ff */
[----:B------:R-:W-:-:S03]  /*02e0*/  ISETP.GE.AND P0, PT, R7, UR5, PT ;  /* 0x0000000507007c0c */ /* 0x000fc6000bf06270 */
[----:B------:R-:W-:Y:S01]  /*02f0*/  @!P2 FFMA R12, R10, R17, R10 ;  /* 0x000000110a0ca223 */ /* 0x000fe2000000000a */
[----:B----4-:R-:W-:-:S04]  /*0300*/  IMAD.WIDE R10, R11, 0x4, R4 ;  /* 0x000000040b0a7825 */ /* 0x010fc800078e0204 */
[----:B------:R-:W-:-:S06]  /*0310*/  FADD R12, R12, 1 ;  /* 0x3f8000000c0c7421 */ /* 0x000fcc0000000000 */
[----:B------:R-:W0:Y:S02]  /*0320*/  F2F.F64.F32 R12, R12 ;  /* 0x0000000c000c7310 */ /* 0x000e240000201800 */
[----:B0-----:R-:W-:-:S10]  /*0330*/  DMUL R8, R8, R12 ;  /* 0x0000000c08087228 */ /* 0x001fd40000000000 */
[----:B------:R-:W0:Y:S02]  /*0340*/  F2F.F32.F64 R9, R8 ;  /* 0x0000000800097310 */ /* 0x000e240000301000 */
[----:B0-----:R0:W-:Y:S01]  /*0350*/  STG.E desc[UR6][R10.64], R9 ;  /* 0x000000090a007986 */ /* 0x0011e2000c101906 */
[----:B------:R-:W-:Y:S05]  /*0360*/  @!P0 BRA `(.L_x_0) ;  /* 0xfffffffc004c8947 */ /* 0x000fea000383ffff */
[----:B------:R-:W-:Y:S05]  /*0370*/  EXIT ;  /* 0x000000000000794d */ /* 0x000fea0003800000 */
.L_x_1:
[----:B------:R-:W-:-:S00]  /*0380*/  BRA `(.L_x_1) ;  /* 0xfffffffc00fc7947 */ /* 0x000fc0000383ffff */
[----:B------:R-:W-:-:S00]  /*0390*/  NOP ;  /* 0x0000000000007918 */ /* 0x000fc00000000000 */
        /* <DEDUP_REMOVED lines=14> */
.L_x_2:


//--------------------- .nv.shared.reserved.0     --------------------------
	.section	.nv.shared.reserved.0,"aw",@nobits
	.weak		__nv_reservedSMEM_offset_0_alias
	.size		__nv_reservedSMEM_offset_0_alias, 0, 64
	.other		__nv_reservedSMEM_offset_0_alias,@"STO_CUDA_RESERVED_SHARED STV_DEFAULT"
__nv_reservedSMEM_offset_0_alias:
	.zero		0
	.zero		64


//--------------------- .nv.constant0._Z4GELUPKfPfii --------------------------
	.section	.nv.constant0._Z4GELUPKfPfii,"a",@progbits
	.sectionflags	@""
	.align	4
.nv.constant0._Z4GELUPKfPfii:
	.zero		920


//--------------------- SYMBOLS --------------------------

	.type		.nv.reservedSmem.offset0,@object
	.size		.nv.reservedSmem.offset0,0x4
